	.headerflags	@"EF_CUDA_TEXMODE_UNIFIED EF_CUDA_64BIT_ADDRESS EF_CUDA_ACCELERATORS EF_CUDA_SM90 EF_CUDA_VIRTUAL_SM(EF_CUDA_SM90)"
	.elftype	@"ET_EXEC"


//--------------------- .nv.info                  --------------------------
	.section	.nv.info,"",@"SHT_CUDA_INFO"
	.align	4


	//----- nvinfo : EIATTR_REGCOUNT
	.align		4
        /*0000*/ 	.byte	0x04, 0x2f
        /*0002*/ 	.short	(.L_1 - .L_0)
	.align		4
.L_0:
        /*0004*/ 	.word	index@(triton_poi_fused__native_batch_norm_legit_no_training_convolution_relu_18)
        /*0008*/ 	.word	0x0000001f


	//----- nvinfo : EIATTR_MIN_STACK_SIZE
	.align		4
.L_1:
        /*000c*/ 	.byte	0x04, 0x12
        /*000e*/ 	.short	(.L_3 - .L_2)
	.align		4
.L_2:
        /*0010*/ 	.word	index@(triton_poi_fused__native_batch_norm_legit_no_training_convolution_relu_18)
        /*0014*/ 	.word	0x00000000


	//----- nvinfo : EIATTR_FRAME_SIZE
	.align		4
.L_3:
        /*0018*/ 	.byte	0x04, 0x11
        /*001a*/ 	.short	(.L_5 - .L_4)
	.align		4
.L_4:
        /*001c*/ 	.word	index@(triton_poi_fused__native_batch_norm_legit_no_training_convolution_relu_18)
        /*0020*/ 	.word	0x00000000


	//----- nvinfo : EIATTR_MIN_STACK_SIZE
	.align		4
.L_5:
        /*0024*/ 	.byte	0x04, 0x12
        /*0026*/ 	.short	(.L_7 - .L_6)
	.align		4
.L_6:
        /*0028*/ 	.word	index@(triton_poi_fused__native_batch_norm_legit_no_training_convolution_relu_18)
        /*002c*/ 	.word	0x00000000
.L_7:


//--------------------- .nv.info.triton_poi_fused__native_batch_norm_legit_no_training_convolution_relu_18 --------------------------
	.section	.nv.info.triton_poi_fused__native_batch_norm_legit_no_training_convolution_relu_18,"",@"SHT_CUDA_INFO"
	.sectionflags	@""
	.align	4


	//----- nvinfo : EIATTR_CUDA_API_VERSION
	.align		4
        /*0000*/ 	.byte	0x04, 0x37
        /*0002*/ 	.short	(.L_9 - .L_8)
.L_8:
        /*0004*/ 	.word	0x0000007c


	//----- nvinfo : EIATTR_KPARAM_INFO
	.align		4
.L_9:
        /*0008*/ 	.byte	0x04, 0x17
        /*000a*/ 	.short	(.L_11 - .L_10)
.L_10:
        /*000c*/ 	.word	0x00000000
        /*0010*/ 	.short	0x0003
        /*0012*/ 	.short	0x0014
        /*0014*/ 	.byte	0x00, 0xf0, 0x11, 0x00


	//----- nvinfo : EIATTR_KPARAM_INFO
	.align		4
.L_11:
        /*0018*/ 	.byte	0x04, 0x17
        /*001a*/ 	.short	(.L_13 - .L_12)
.L_12:
        /*001c*/ 	.word	0x00000000
        /*0020*/ 	.short	0x0002
        /*0022*/ 	.short	0x0010
        /*0024*/ 	.byte	0x00, 0xf0, 0x11, 0x00


	//----- nvinfo : EIATTR_KPARAM_INFO
	.align		4
.L_13:
        /*0028*/ 	.byte	0x04, 0x17
        /*002a*/ 	.short	(.L_15 - .L_14)
.L_14:
        /*002c*/ 	.word	0x00000000
        /*0030*/ 	.short	0x0001
        /*0032*/ 	.short	0x0008
        /*0034*/ 	.byte	0x00, 0xf4, 0x21, 0x00


	//----- nvinfo : EIATTR_KPARAM_INFO
	.align		4
.L_15:
        /*0038*/ 	.byte	0x04, 0x17
        /*003a*/ 	.short	(.L_17 - .L_16)
.L_16:
        /*003c*/ 	.word	0x00000000
        /*0040*/ 	.short	0x0000
        /*0042*/ 	.short	0x0000
        /*0044*/ 	.byte	0x00, 0xf4, 0x21, 0x00


	//----- nvinfo : EIATTR_SPARSE_MMA_MASK
	.align		4
.L_17:
        /*0048*/ 	.byte	0x03, 0x50
        /*004a*/ 	.short	0x0000


	//----- nvinfo : EIATTR_MAXREG_COUNT
	.align		4
        /*004c*/ 	.byte	0x03, 0x1b
        /*004e*/ 	.short	0x00ff


	//----- nvinfo : EIATTR_EXIT_INSTR_OFFSETS
	.align		4
        /*0050*/ 	.byte	0x04, 0x1c
        /*0052*/ 	.short	(.L_19 - .L_18)


	//   ....[0]....
.L_18:
        /*0054*/ 	.word	0x000005c0


	//   ....[1]....
        /*0058*/ 	.word	0x00000610


	//----- nvinfo : EIATTR_REQNTID
	.align		4
.L_19:
        /*005c*/ 	.byte	0x04, 0x10
        /*005e*/ 	.short	(.L_21 - .L_20)
.L_20:
        /*0060*/ 	.word	0x00000080
        /*0064*/ 	.word	0x00000001
        /*0068*/ 	.word	0x00000001


	//----- nvinfo : EIATTR_CBANK_PARAM_SIZE
	.align		4
.L_21:
        /*006c*/ 	.byte	0x03, 0x19
        /*006e*/ 	.short	0x0018


	//----- nvinfo : EIATTR_PARAM_CBANK
	.align		4
        /*0070*/ 	.byte	0x04, 0x0a
        /*0072*/ 	.short	(.L_23 - .L_22)
	.align		4
.L_22:
        /*0074*/ 	.word	index@(.nv.constant0.triton_poi_fused__native_batch_norm_legit_no_training_convolution_relu_18)
        /*0078*/ 	.short	0x0210
        /*007a*/ 	.short	0x0018


	//----- nvinfo : EIATTR_SW_WAR
	.align		4
.L_23:
        /*007c*/ 	.byte	0x04, 0x36
        /*007e*/ 	.short	(.L_25 - .L_24)
.L_24:
        /*0080*/ 	.word	0x00000008
.L_25:


//--------------------- .nv.callgraph             --------------------------
	.section	.nv.callgraph,"",@"SHT_CUDA_CALLGRAPH"
	.align	4
	.sectionentsize	8
	.align		4
        /*0000*/ 	.word	0x00000000
	.align		4
        /*0004*/ 	.word	0xffffffff
	.align		4
        /*0008*/ 	.word	0x00000000
	.align		4
        /*000c*/ 	.word	0xfffffffe
	.align		4
        /*0010*/ 	.word	0x00000000
	.align		4
        /*0014*/ 	.word	0xfffffffd
	.align		4
        /*0018*/ 	.word	0x00000000
	.align		4
        /*001c*/ 	.word	0xfffffffc


//--------------------- .text.triton_poi_fused__native_batch_norm_legit_no_training_convolution_relu_18 --------------------------
	.section	.text.triton_poi_fused__native_batch_norm_legit_no_training_convolution_relu_18,"ax",@progbits
	.sectionflags	@"SHF_BARRIERS=1"
	.align	128
        .global         triton_poi_fused__native_batch_norm_legit_no_training_convolution_relu_18
        .type           triton_poi_fused__native_batch_norm_legit_no_training_convolution_relu_18,@function
        .size           triton_poi_fused__native_batch_norm_legit_no_training_convolution_relu_18,(.L_x_1 - triton_poi_fused__native_batch_norm_legit_no_training_convolution_relu_18)
        .other          triton_poi_fused__native_batch_norm_legit_no_training_convolution_relu_18,@"STO_CUDA_ENTRY STV_DEFAULT"
triton_poi_fused__native_batch_norm_legit_no_training_convolution_relu_18:
.text.triton_poi_fused__native_batch_norm_legit_no_training_convolution_relu_18:
[----:B------:R-:W0:Y:S01]  /*0000*/  LDC R1, c[0x0][0x28] ;  /* 0x00000a00ff017b82 */ /* 0x000e220000000800 */
[----:B------:R-:W1:Y:S07]  /*0010*/  S2R R21, SR_TID.X ;  /* 0x0000000000157919 */ /* 0x000e6e0000002100 */
[----:B------:R-:W2:Y:S01]  /*0020*/  LDC.64 R8, c[0x0][0x210] ;  /* 0x00008400ff087b82 */ /* 0x000ea20000000a00 */
[----:B------:R-:W-:Y:S01]  /*0030*/  IMAD.MOV.U32 R20, RZ, RZ, RZ ;  /* 0x000000ffff147224 */ /* 0x000fe200078e00ff */
[----:B------:R-:W-:Y:S01]  /*0040*/  ULDC.64 UR6, c[0x0][0x208] ;  /* 0x0000820000067ab9 */ /* 0x000fe20000000a00 */
[----:B------:R-:W3:Y:S01]  /*0050*/  S2R R0, SR_CTAID.X ;  /* 0x0000000000007919 */ /* 0x000ee20000002500 */
[----:B------:R-:W4:Y:S01]  /*0060*/  S2R R18, SR_CTAID.Y ;  /* 0x0000000000127919 */ /* 0x000f220000002600 */
[----:B------:R-:W-:Y:S01]  /*0070*/  IMAD.MOV.U32 R28, RZ, RZ, RZ ;  /* 0x000000ffff1c7224 */ /* 0x000fe200078e00ff */
[----:B-1----:R-:W-:Y:S01]  /*0080*/  SHF.R.U32.HI R19, RZ, 0x4, R21 ;  /* 0x00000004ff137819 */ /* 0x002fe20000011615 */
[----:B---3--:R-:W-:-:S03]  /*0090*/  IMAD.SHL.U32 R0, R0, 0x10, RZ ;  /* 0x0000001000007824 */ /* 0x008fc600078e00ff */
[----:B------:R-:W-:Y:S01]  /*00a0*/  SGXT.U32 R19, R19, 0x3 ;  /* 0x000000031313781a */ /* 0x000fe20000000000 */
[----:B----4-:R-:W-:Y:S01]  /*00b0*/  IMAD.SHL.U32 R18, R18, 0x40, RZ ;  /* 0x0000004012127824 */ /* 0x010fe200078e00ff */
[----:B------:R-:W-:-:S04]  /*00c0*/  LOP3.LUT R12, R0, 0xf, R21, 0xf8, !PT ;  /* 0x0000000f000c7812 */ /* 0x000fc800078ef815 */
[----:B------:R-:W-:Y:S02]  /*00d0*/  LOP3.LUT R3, R18, 0x8, R19, 0xfe, !PT ;  /* 0x0000000812037812 */ /* 0x000fe400078efe13 */
[----:B------:R-:W-:Y:S02]  /*00e0*/  LOP3.LUT R5, R18, 0x18, R19, 0xfe, !PT ;  /* 0x0000001812057812 */ /* 0x000fe400078efe13 */
[----:B------:R-:W-:Y:S01]  /*00f0*/  LOP3.LUT R2, R18, R19, RZ, 0xfc, !PT ;  /* 0x0000001312027212 */ /* 0x000fe200078efcff */
[--C-:B------:R-:W-:Y:S01]  /*0100*/  IMAD R3, R3, 0x9, R12.reuse ;  /* 0x0000000903037824 */ /* 0x100fe200078e020c */
[----:B------:R-:W-:Y:S01]  /*0110*/  LOP3.LUT R4, R18, 0x10, R19, 0xfe, !PT ;  /* 0x0000001012047812 */ /* 0x000fe200078efe13 */
        /* <DEDUP_REMOVED lines=9> */
[----:B------:R-:W-:Y:S01]  /*01b0*/  ISETP.GE.AND P0, PT, R12, 0x9, PT ;  /* 0x000000090c00780c */ /* 0x000fe20003f06270 */
[----:B------:R-:W-:-:S02]  /*01c0*/  IMAD R25, R10, 0x9, R12 ;  /* 0x000000090a197824 */ /* 0x000fc400078e020c */
[----:B------:R-:W-:Y:S02]  /*01d0*/  IMAD R27, R11, 0x9, R12 ;  /* 0x000000090b1b7824 */ /* 0x000fe400078e020c */
[----:B--2---:R-:W-:-:S04]  /*01e0*/  IMAD.WIDE R14, R3, 0x4, R8 ;  /* 0x00000004030e7825 */ /* 0x004fc800078e0208 */
[----:B------:R-:W-:-:S04]  /*01f0*/  IMAD.WIDE R10, R5, 0x4, R8 ;  /* 0x00000004050a7825 */ /* 0x000fc800078e0208 */
[----:B------:R-:W-:-:S04]  /*0200*/  IMAD.WIDE R16, R17, 0x4, R8 ;  /* 0x0000000411107825 */ /* 0x000fc800078e0208 */
[--C-:B------:R-:W-:Y:S01]  /*0210*/  IMAD.WIDE R12, R13, 0x4, R8.reuse ;  /* 0x000000040d0c7825 */ /* 0x100fe200078e0208 */
[----:B------:R-:W2:Y:S03]  /*0220*/  @!P0 LDG.E.EL R20, desc[UR6][R16.64] ;  /* 0x0000000610148981 */ /* 0x000ea6000c2e1900 */
[----:B------:R-:W-:Y:S01]  /*0230*/  IMAD.WIDE R4, R23, 0x4, R8 ;  /* 0x0000000417047825 */ /* 0x000fe200078e0208 */
[----:B------:R-:W-:-:S03]  /*0240*/  CS2R R22, SRZ ;  /* 0x0000000000167805 */ /* 0x000fc6000001ff00 */
[----:B------:R-:W-:-:S03]  /*0250*/  IMAD.WIDE R6, R7, 0x4, R8 ;  /* 0x0000000407067825 */ /* 0x000fc600078e0208 */
[----:B------:R1:W3:Y:S01]  /*0260*/  @!P0 LDG.E.EL R22, desc[UR6][R12.64] ;  /* 0x000000060c168981 */ /* 0x0002e2000c2e1900 */
[--C-:B------:R-:W-:Y:S01]  /*0270*/  IMAD.WIDE R2, R25, 0x4, R8.reuse ;  /* 0x0000000419027825 */ /* 0x100fe200078e0208 */
[----:B------:R-:W-:Y:S02]  /*0280*/  CS2R R24, SRZ ;  /* 0x0000000000187805 */ /* 0x000fe4000001ff00 */
[----:B------:R4:W5:Y:S01]  /*0290*/  @!P0 LDG.E.EL R23, desc[UR6][R10.64] ;  /* 0x000000060a178981 */ /* 0x000962000c2e1900 */
[----:B------:R-:W-:Y:S01]  /*02a0*/  IMAD.WIDE R8, R27, 0x4, R8 ;  /* 0x000000041b087825 */ /* 0x000fe200078e0208 */
[----:B------:R-:W-:Y:S02]  /*02b0*/  CS2R R26, SRZ ;  /* 0x00000000001a7805 */ /* 0x000fe4000001ff00 */
[----:B------:R-:W5:Y:S04]  /*02c0*/  @!P0 LDG.E.EL R24, desc[UR6][R14.64] ;  /* 0x000000060e188981 */ /* 0x000f68000c2e1900 */
[----:B------:R1:W5:Y:S04]  /*02d0*/  @!P0 LDG.E.EL R25, desc[UR6][R4.64] ;  /* 0x0000000604198981 */ /* 0x000368000c2e1900 */
[----:B------:R-:W5:Y:S04]  /*02e0*/  @!P0 LDG.E.EL R26, desc[UR6][R6.64] ;  /* 0x00000006061a8981 */ /* 0x000f68000c2e1900 */
[----:B------:R4:W5:Y:S04]  /*02f0*/  @!P0 LDG.E.EL R28, desc[UR6][R2.64] ;  /* 0x00000006021c8981 */ /* 0x000968000c2e1900 */
[----:B------:R4:W5:Y:S01]  /*0300*/  @!P0 LDG.E.EL R27, desc[UR6][R8.64] ;  /* 0x00000006081b8981 */ /* 0x000962000c2e1900 */
[----:B------:R-:W4:Y:S01]  /*0310*/  S2UR UR5, SR_CgaCtaId ;  /* 0x00000000000579c3 */ /* 0x000f220000008800 */
[----:B-1----:R-:W-:Y:S01]  /*0320*/  IMAD.SHL.U32 R12, R21, 0x40, RZ ;  /* 0x00000040150c7824 */ /* 0x002fe200078e00ff */
[----:B------:R-:W-:-:S04]  /*0330*/  UMOV UR4, 0x400 ;  /* 0x0000040000047882 */ /* 0x000fc80000000000 */
[----:B------:R-:W-:-:S04]  /*0340*/  LOP3.LUT R12, R12, 0x3c0, RZ, 0xc0, !PT ;  /* 0x000003c00c0c7812 */ /* 0x000fc800078ec0ff */
[----:B----4-:R-:W-:-:S04]  /*0350*/  LOP3.LUT R11, R12, R19, RZ, 0xfc, !PT ;  /* 0x000000130c0b7212 */ /* 0x010fc800078efcff */
[----:B------:R-:W-:Y:S01]  /*0360*/  LEA.HI R11, R12, R11, RZ, 0x1c ;  /* 0x0000000b0c0b7211 */ /* 0x000fe200078fe0ff */
[----:B0-----:R-:W-:-:S06]  /*0370*/  UPRMT UR4, UR5, 0x654, UR4 ;  /* 0x0000065405047896 */ /* 0x001fcc0008000004 */
[----:B------:R-:W-:Y:S02]  /*0380*/  LEA R13, R11, UR4, 0x2 ;  /* 0x000000040b0d7c11 */ /* 0x000fe4000f8e10ff */
[----:B------:R-:W-:Y:S01]  /*0390*/  SHF.R.U32.HI R4, RZ, 0x2, R21 ;  /* 0x00000002ff047819 */ /* 0x000fe20000011615 */
[----:B------:R-:W-:-:S03]  /*03a0*/  IMAD.SHL.U32 R21, R21, 0x4, RZ ;  /* 0x0000000415157824 */ /* 0x000fc600078e00ff */
[----:B------:R-:W-:Y:S02]  /*03b0*/  LOP3.LUT R3, R4, 0x1c, RZ, 0xc0, !PT ;  /* 0x0000001c04037812 */ /* 0x000fe400078ec0ff */
[----:B------:R-:W-:-:S05]  /*03c0*/  LOP3.LUT R8, R21, 0x1fc, RZ, 0xc0, !PT ;  /* 0x000001fc15087812 */ /* 0x000fca00078ec0ff */
[----:B------:R-:W-:-:S05]  /*03d0*/  IMAD.IADD R3, R8, 0x1, R3 ;  /* 0x0000000108037824 */ /* 0x000fca00078e0203 */
[----:B------:R-:W-:Y:S02]  /*03e0*/  LEA R4, R3, UR4, 0x2 ;  /* 0x0000000403047c11 */ /* 0x000fe4000f8e10ff */
[----:B------:R-:W-:Y:S01]  /*03f0*/  LOP3.LUT R18, R18, 0x3c, R21, 0xf8, !PT ;  /* 0x0000003c12127812 */ /* 0x000fe200078ef815 */
[----:B------:R-:W0:Y:S04]  /*0400*/  LDC.64 R2, c[0x0][0x218] ;  /* 0x00008600ff027b82 */ /* 0x000e280000000a00 */
[----:B------:R-:W-:-:S05]  /*0410*/  IMAD.HI R9, R18, 0x2aaaaaab, RZ ;  /* 0x2aaaaaab12097827 */ /* 0x000fca00078e02ff */
[----:B------:R-:W-:-:S04]  /*0420*/  SHF.R.U32.HI R10, RZ, 0x1f, R9 ;  /* 0x0000001fff0a7819 */ /* 0x000fc80000011609 */
[----:B------:R-:W-:Y:S02]  /*0430*/  LEA.HI.SX32 R11, R9, R10, 0x1c ;  /* 0x0000000a090b7211 */ /* 0x000fe400078fe2ff */
[----:B------:R-:W-:Y:S02]  /*0440*/  LOP3.LUT R10, R8, 0x200, RZ, 0xfc, !PT ;  /* 0x00000200080a7812 */ /* 0x000fe400078efcff */
[----:B------:R-:W-:Y:S01]  /*0450*/  LOP3.LUT R9, R0, R19, RZ, 0xfc, !PT ;  /* 0x0000001300097212 */ /* 0x000fe200078efcff */
[C---:B------:R-:W-:Y:S01]  /*0460*/  IMAD R18, R11.reuse, -0x60, R18 ;  /* 0xffffffa00b127824 */ /* 0x040fe200078e0212 */
[----:B------:R-:W-:Y:S02]  /*0470*/  LOP3.LUT R0, R0, 0x8, R19, 0xfe, !PT ;  /* 0x0000000800007812 */ /* 0x000fe400078efe13 */
[----:B------:R-:W-:Y:S01]  /*0480*/  SHF.R.U32.HI R10, RZ, 0x4, R10 ;  /* 0x00000004ff0a7819 */ /* 0x000fe2000001160a */
[----:B------:R-:W-:Y:S01]  /*0490*/  IMAD R18, R11, 0x360, R18 ;  /* 0x000003600b127824 */ /* 0x000fe200078e0212 */
[----:B------:R-:W-:-:S02]  /*04a0*/  ISETP.GE.AND P1, PT, R9, 0x9, PT ;  /* 0x000000090900780c */ /* 0x000fc40003f26270 */
[----:B------:R-:W-:Y:S02]  /*04b0*/  ISETP.GE.AND P0, PT, R0, 0x9, PT ;  /* 0x000000090000780c */ /* 0x000fe40003f06270 */
[----:B------:R-:W-:Y:S01]  /*04c0*/  LOP3.LUT R11, R10, 0x3c, RZ, 0xc0, !PT ;  /* 0x0000003c0a0b7812 */ /* 0x000fe200078ec0ff */
[----:B------:R-:W-:-:S04]  /*04d0*/  IMAD R9, R9, 0x60, R18 ;  /* 0x0000006009097824 */ /* 0x000fc800078e0212 */
[----:B------:R-:W-:Y:S02]  /*04e0*/  IMAD.IADD R11, R8, 0x1, R11 ;  /* 0x00000001080b7824 */ /* 0x000fe400078e020b */
[----:B0-----:R-:W-:-:S03]  /*04f0*/  IMAD.WIDE R8, R9, 0x4, R2 ;  /* 0x0000000409087825 */ /* 0x001fc600078e0202 */
[----:B------:R-:W-:Y:S01]  /*0500*/  LEA R11, R11, UR4, 0x2 ;  /* 0x000000040b0b7c11 */ /* 0x000fe2000f8e10ff */
[----:B--2---:R-:W-:Y:S04]  /*0510*/  STS [R13], R20 ;  /* 0x000000140d007388 */ /* 0x004fe80000000800 */
[----:B---3--:R-:W-:Y:S04]  /*0520*/  STS [R13+0x40], R22 ;  /* 0x000040160d007388 */ /* 0x008fe80000000800 */
[----:B-----5:R-:W-:Y:S04]  /*0530*/  STS [R13+0x60], R23 ;  /* 0x000060170d007388 */ /* 0x020fe80000000800 */
[----:B------:R-:W-:Y:S04]  /*0540*/  STS [R13+0x20], R24 ;  /* 0x000020180d007388 */ /* 0x000fe80000000800 */
[----:B------:R-:W-:Y:S04]  /*0550*/  STS [R13+0x80], R25 ;  /* 0x000080190d007388 */ /* 0x000fe80000000800 */
[----:B------:R-:W-:Y:S04]  /*0560*/  STS [R13+0xa0], R26 ;  /* 0x0000a01a0d007388 */ /* 0x000fe80000000800 */
[----:B------:R-:W-:Y:S04]  /*0570*/  STS [R13+0xc0], R28 ;  /* 0x0000c01c0d007388 */ /* 0x000fe80000000800 */
[----:B------:R-:W-:Y:S01]  /*0580*/  STS [R13+0xe0], R27 ;  /* 0x0000e01b0d007388 */ /* 0x000fe20000000800 */
[----:B------:R-:W-:Y:S06]  /*0590*/  BAR.SYNC.DEFER_BLOCKING 0x0 ;  /* 0x0000000000007b1d */ /* 0x000fec0000010000 */
[----:B------:R-:W0:Y:S04]  /*05a0*/  LDS.128 R4, [R4] ;  /* 0x0000000004047984 */ /* 0x000e280000000c00 */
[----:B0-----:R0:W-:Y:S02]  /*05b0*/  @!P1 STG.E.128 desc[UR6][R8.64], R4 ;  /* 0x0000000408009986 */ /* 0x0011e4000c101d06 */
[----:B0-----:R-:W-:Y:S05]  /*05c0*/  @P0 EXIT ;  /* 0x000000000000094d */ /* 0x001fea0003800000 */
[----:B0-----:R-:W0:Y:S01]  /*05d0*/  LDS.128 R8, [R11+0x800] ;  /* 0x000800000b087984 */ /* 0x001e220000000c00 */
[----:B------:R-:W-:-:S04]  /*05e0*/  IMAD R5, R0, 0x60, R18 ;  /* 0x0000006000057824 */ /* 0x000fc800078e0212 */
[----:B------:R-:W-:-:S05]  /*05f0*/  IMAD.WIDE R2, R5, 0x4, R2 ;  /* 0x0000000405027825 */ /* 0x000fca00078e0202 */
[----:B0-----:R-:W-:Y:S01]  /*0600*/  STG.E.128 desc[UR6][R2.64], R8 ;  /* 0x0000000802007986 */ /* 0x001fe2000c101d06 */
[----:B------:R-:W-:Y:S05]  /*0610*/  EXIT ;  /* 0x000000000000794d */ /* 0x000fea0003800000 */
.L_x_0:
[----:B------:R-:W-:-:S00]  /*0620*/  BRA `(.L_x_0) ;  /* 0xfffffffc00fc7947 */ /* 0x000fc0000383ffff */
[----:B------:R-:W-:-:S00]  /*0630*/  NOP ;  /* 0x0000000000007918 */ /* 0x000fc00000000000 */
        /* <DEDUP_REMOVED lines=12> */
.L_x_1:


//--------------------- .nv.shared.triton_poi_fused__native_batch_norm_legit_no_training_convolution_relu_18 --------------------------
	.section	.nv.shared.triton_poi_fused__native_batch_norm_legit_no_training_convolution_relu_18,"aw",@nobits
	.sectionflags	@""
	.align	16
	.zero		1024


//--------------------- .nv.constant0.triton_poi_fused__native_batch_norm_legit_no_training_convolution_relu_18 --------------------------
	.section	.nv.constant0.triton_poi_fused__native_batch_norm_legit_no_training_convolution_relu_18,"a",@progbits
	.sectionflags	@""
	.align	4
.nv.constant0.triton_poi_fused__native_batch_norm_legit_no_training_convolution_relu_18:
	.zero		552
